	.headerflags	@"EF_CUDA_TEXMODE_UNIFIED EF_CUDA_64BIT_ADDRESS EF_CUDA_ACCELERATORS EF_CUDA_SM90 EF_CUDA_VIRTUAL_SM(EF_CUDA_SM90)"
	.elftype	@"ET_EXEC"


//--------------------- .nv.info                  --------------------------
	.section	.nv.info,"",@"SHT_CUDA_INFO"
	.align	4


	//----- nvinfo : EIATTR_REGCOUNT
	.align		4
        /*0000*/ 	.byte	0x04, 0x2f
        /*0002*/ 	.short	(.L_2 - .L_1)
	.align		4
.L_1:
        /*0004*/ 	.word	index@(kda_gate_fwd_kernel)
        /*0008*/ 	.word	0x0000001c


	//----- nvinfo : EIATTR_FRAME_SIZE
	.align		4
.L_2:
        /*000c*/ 	.byte	0x04, 0x11
        /*000e*/ 	.short	(.L_4 - .L_3)
	.align		4
.L_3:
        /*0010*/ 	.word	index@(kda_gate_fwd_kernel)
        /*0014*/ 	.word	0x00000000


	//----- nvinfo : EIATTR_MIN_STACK_SIZE
	.align		4
.L_4:
        /*0018*/ 	.byte	0x04, 0x12
        /*001a*/ 	.short	(.L_6 - .L_5)
	.align		4
.L_5:
        /*001c*/ 	.word	index@(kda_gate_fwd_kernel)
        /*0020*/ 	.word	0x00000000
.L_6:


//--------------------- .nv.info.kda_gate_fwd_kernel --------------------------
	.section	.nv.info.kda_gate_fwd_kernel,"",@"SHT_CUDA_INFO"
	.sectionflags	@""
	.align	4


	//----- nvinfo : EIATTR_CUDA_API_VERSION
	.align		4
        /*0000*/ 	.byte	0x04, 0x37
        /*0002*/ 	.short	(.L_8 - .L_7)
.L_7:
        /*0004*/ 	.word	0x00000080


	//----- nvinfo : EIATTR_KPARAM_INFO
	.align		4
.L_8:
        /*0008*/ 	.byte	0x04, 0x17
        /*000a*/ 	.short	(.L_10 - .L_9)
.L_9:
        /*000c*/ 	.word	0x00000000
        /*0010*/ 	.short	0x0006
        /*0012*/ 	.short	0x0028
        /*0014*/ 	.byte	0x00, 0xf4, 0x21, 0x00


	//----- nvinfo : EIATTR_KPARAM_INFO
	.align		4
.L_10:
        /*0018*/ 	.byte	0x04, 0x17
        /*001a*/ 	.short	(.L_12 - .L_11)
.L_11:
        /*001c*/ 	.word	0x00000000
        /*0020*/ 	.short	0x0005
        /*0022*/ 	.short	0x0020
        /*0024*/ 	.byte	0x00, 0xf4, 0x21, 0x00


	//----- nvinfo : EIATTR_KPARAM_INFO
	.align		4
.L_12:
        /*0028*/ 	.byte	0x04, 0x17
        /*002a*/ 	.short	(.L_14 - .L_13)
.L_13:
        /*002c*/ 	.word	0x00000000
        /*0030*/ 	.short	0x0004
        /*0032*/ 	.short	0x001c
        /*0034*/ 	.byte	0x00, 0xf0, 0x11, 0x00


	//----- nvinfo : EIATTR_KPARAM_INFO
	.align		4
.L_14:
        /*0038*/ 	.byte	0x04, 0x17
        /*003a*/ 	.short	(.L_16 - .L_15)
.L_15:
        /*003c*/ 	.word	0x00000000
        /*0040*/ 	.short	0x0003
        /*0042*/ 	.short	0x0018
        /*0044*/ 	.byte	0x00, 0xf0, 0x11, 0x00


	//----- nvinfo : EIATTR_KPARAM_INFO
	.align		4
.L_16:
        /*0048*/ 	.byte	0x04, 0x17
        /*004a*/ 	.short	(.L_18 - .L_17)
.L_17:
        /*004c*/ 	.word	0x00000000
        /*0050*/ 	.short	0x0002
        /*0052*/ 	.short	0x0010
        /*0054*/ 	.byte	0x00, 0xf4, 0x21, 0x00


	//----- nvinfo : EIATTR_KPARAM_INFO
	.align		4
.L_18:
        /*0058*/ 	.byte	0x04, 0x17
        /*005a*/ 	.short	(.L_20 - .L_19)
.L_19:
        /*005c*/ 	.word	0x00000000
        /*0060*/ 	.short	0x0001
        /*0062*/ 	.short	0x0008
        /*0064*/ 	.byte	0x00, 0xf4, 0x21, 0x00


	//----- nvinfo : EIATTR_KPARAM_INFO
	.align		4
.L_20:
        /*0068*/ 	.byte	0x04, 0x17
        /*006a*/ 	.short	(.L_22 - .L_21)
.L_21:
        /*006c*/ 	.word	0x00000000
        /*0070*/ 	.short	0x0000
        /*0072*/ 	.short	0x0000
        /*0074*/ 	.byte	0x00, 0xf4, 0x21, 0x00


	//----- nvinfo : EIATTR_SPARSE_MMA_MASK
	.align		4
.L_22:
        /*0078*/ 	.byte	0x03, 0x50
        /*007a*/ 	.short	0x0000


	//----- nvinfo : EIATTR_MAXREG_COUNT
	.align		4
        /*007c*/ 	.byte	0x03, 0x1b
        /*007e*/ 	.short	0x00ff


	//----- nvinfo : EIATTR_EXIT_INSTR_OFFSETS
	.align		4
        /*0080*/ 	.byte	0x04, 0x1c
        /*0082*/ 	.short	(.L_24 - .L_23)


	//   ....[0]....
.L_23:
        /*0084*/ 	.word	0x00000af0


	//   ....[1]....
        /*0088*/ 	.word	0x00000b10


	//----- nvinfo : EIATTR_REQNTID
	.align		4
.L_24:
        /*008c*/ 	.byte	0x04, 0x10
        /*008e*/ 	.short	(.L_26 - .L_25)
.L_25:
        /*0090*/ 	.word	0x00000100
        /*0094*/ 	.word	0x00000001
        /*0098*/ 	.word	0x00000001


	//----- nvinfo : EIATTR_CBANK_PARAM_SIZE
	.align		4
.L_26:
        /*009c*/ 	.byte	0x03, 0x19
        /*009e*/ 	.short	0x0030


	//----- nvinfo : EIATTR_PARAM_CBANK
	.align		4
        /*00a0*/ 	.byte	0x04, 0x0a
        /*00a2*/ 	.short	(.L_28 - .L_27)
	.align		4
.L_27:
        /*00a4*/ 	.word	index@(.nv.constant0.kda_gate_fwd_kernel)
        /*00a8*/ 	.short	0x0210
        /*00aa*/ 	.short	0x0030


	//----- nvinfo : EIATTR_SW_WAR
	.align		4
.L_28:
        /*00ac*/ 	.byte	0x04, 0x36
        /*00ae*/ 	.short	(.L_30 - .L_29)
.L_29:
        /*00b0*/ 	.word	0x00000008
.L_30:


//--------------------- .nv.callgraph             --------------------------
	.section	.nv.callgraph,"",@"SHT_CUDA_CALLGRAPH"
	.align	4
	.sectionentsize	8
	.align		4
        /*0000*/ 	.word	0x00000000
	.align		4
        /*0004*/ 	.word	0xffffffff
	.align		4
        /*0008*/ 	.word	0x00000000
	.align		4
        /*000c*/ 	.word	0xfffffffe
	.align		4
        /*0010*/ 	.word	0x00000000
	.align		4
        /*0014*/ 	.word	0xfffffffd
	.align		4
        /*0018*/ 	.word	0x00000000
	.align		4
        /*001c*/ 	.word	0xfffffffc


//--------------------- .nv.constant4             --------------------------
	.section	.nv.constant4,"a",@progbits
	.align	8
	.align		8
.nv.constant4:
        /*0000*/ 	.dword	_$_str


//--------------------- .text.kda_gate_fwd_kernel --------------------------
	.section	.text.kda_gate_fwd_kernel,"ax",@progbits
	.align	128
        .global         kda_gate_fwd_kernel
        .type           kda_gate_fwd_kernel,@function
        .size           kda_gate_fwd_kernel,(.L_x_1 - kda_gate_fwd_kernel)
        .other          kda_gate_fwd_kernel,@"STO_CUDA_ENTRY STV_DEFAULT"
kda_gate_fwd_kernel:
.text.kda_gate_fwd_kernel:
[----:B------:R-:W0:Y:S01]  /*0000*/  LDC R1, c[0x0][0x28] ;  /* 0x00000a00ff017b82 */ /* 0x000e220000000800 */
[----:B------:R-:W1:Y:S07]  /*0010*/  S2R R4, SR_TID.X ;  /* 0x0000000000047919 */ /* 0x000e6e0000002100 */
[----:B------:R-:W2:Y:S01]  /*0020*/  S2UR UR5, SR_CTAID.Y ;  /* 0x00000000000579c3 */ /* 0x000ea20000002600 */
[----:B------:R-:W-:Y:S01]  /*0030*/  ULDC.64 UR8, c[0x0][0x228] ;  /* 0x00008a0000087ab9 */ /* 0x000fe20000000a00 */
[----:B------:R-:W-:Y:S01]  /*0040*/  HFMA2.MMA R5, -RZ, RZ, 0, 0 ;  /* 0x00000000ff057435 */ /* 0x000fe200000001ff */
[----:B------:R-:W3:Y:S01]  /*0050*/  S2R R0, SR_CTAID.X ;  /* 0x0000000000007919 */ /* 0x000ee20000002500 */
[----:B------:R-:W-:-:S02]  /*0060*/  UIMAD UR4, UR9, 0xc, URZ ;  /* 0x0000000c090478a4 */ /* 0x000fc4000f8e023f */
[----:B------:R-:W-:Y:S02]  /*0070*/  USHF.R.S32.HI UR6, URZ, 0x1f, UR8 ;  /* 0x0000001f3f067899 */ /* 0x000fe40008011408 */
[----:B------:R-:W-:Y:S01]  /*0080*/  USHF.R.S32.HI UR7, URZ, 0x1f, UR4 ;  /* 0x0000001f3f077899 */ /* 0x000fe20008011404 */
[----:B-1----:R-:W-:Y:S02]  /*0090*/  SHF.R.U32.HI R3, RZ, 0x2, R4 ;  /* 0x00000002ff037819 */ /* 0x002fe40000011604 */
[----:B------:R-:W-:Y:S02]  /*00a0*/  SHF.L.U32 R4, R4, 0x2, RZ ;  /* 0x0000000204047819 */ /* 0x000fe400000006ff */
[----:B---3--:R-:W-:Y:S02]  /*00b0*/  SHF.L.U32 R0, R0, 0x6, RZ ;  /* 0x0000000600007819 */ /* 0x008fe400000006ff */
[----:B------:R-:W-:Y:S02]  /*00c0*/  SGXT.U32 R3, R3, 0x6 ;  /* 0x000000060303781a */ /* 0x000fe40000000000 */
[----:B------:R-:W-:-:S02]  /*00d0*/  SHF.R.S32.HI R2, RZ, 0x1f, R0 ;  /* 0x0000001fff027819 */ /* 0x000fc40000011400 */
[----:B------:R-:W-:Y:S02]  /*00e0*/  LOP3.LUT R7, R3, R0, RZ, 0xfc, !PT ;  /* 0x0000000003077212 */ /* 0x000fe400078efcff */
[----:B------:R-:W-:Y:S01]  /*00f0*/  LOP3.LUT R4, R4, 0xc, RZ, 0xc0, !PT ;  /* 0x0000000c04047812 */ /* 0x000fe200078ec0ff */
[----:B------:R-:W-:Y:S01]  /*0100*/  IMAD R6, R2, UR4, RZ ;  /* 0x0000000402067c24 */ /* 0x000fe2000f8e02ff */
[----:B------:R-:W-:Y:S01]  /*0110*/  ISETP.GE.U32.AND P0, PT, R7, UR8, PT ;  /* 0x0000000807007c0c */ /* 0x000fe2000bf06070 */
[----:B--2---:R-:W-:-:S03]  /*0120*/  UIMAD UR8, UR5, 0x30, URZ ;  /* 0x00000030050878a4 */ /* 0x004fc6000f8e023f */
[----:B------:R-:W-:Y:S01]  /*0130*/  ISETP.GE.AND.EX P0, PT, R2, UR6, PT, P0 ;  /* 0x0000000602007c0c */ /* 0x000fe2000bf06300 */
[C---:B------:R-:W-:Y:S01]  /*0140*/  IMAD.WIDE.U32 R2, R7.reuse, UR4, R4 ;  /* 0x0000000407027c25 */ /* 0x040fe2000f8e0004 */
[----:B------:R-:W-:Y:S02]  /*0150*/  UIMAD UR4, UR5, 0xc, URZ ;  /* 0x0000000c050478a4 */ /* 0x000fe4000f8e023f */
[----:B------:R-:W-:Y:S01]  /*0160*/  ISETP.GT.AND P0, PT, R0, -0x1, !P0 ;  /* 0xffffffff0000780c */ /* 0x000fe20004704270 */
[----:B------:R-:W-:Y:S01]  /*0170*/  IMAD R7, R7, UR7, R6 ;  /* 0x0000000707077c24 */ /* 0x000fe2000f8e0206 */
[----:B------:R-:W-:Y:S01]  /*0180*/  ULDC.64 UR6, c[0x0][0x210] ;  /* 0x0000840000067ab9 */ /* 0x000fe20000000a00 */
[----:B------:R-:W-:Y:S01]  /*0190*/  SHF.L.U32 R8, R2, 0x2, RZ ;  /* 0x0000000202087819 */ /* 0x000fe200000006ff */
[----:B------:R-:W-:Y:S01]  /*01a0*/  UIADD3 UR6, UP0, UR8, UR6, URZ ;  /* 0x0000000608067290 */ /* 0x000fe2000ff1e03f */
[----:B------:R-:W-:Y:S02]  /*01b0*/  ISETP.NE.U32.AND P0, PT, R4, 0xc, P0 ;  /* 0x0000000c0400780c */ /* 0x000fe40000705070 */
[----:B------:R-:W-:Y:S01]  /*01c0*/  IADD3 R3, R3, R7, RZ ;  /* 0x0000000703037210 */ /* 0x000fe20007ffe0ff */
[----:B------:R-:W-:Y:S01]  /*01d0*/  ULEA.HI.X UR7, UR4, UR7, URZ, 0x2, UP0 ;  /* 0x0000000704077291 */ /* 0x000fe200080f143f */
[----:B------:R-:W-:-:S02]  /*01e0*/  MOV R4, RZ ;  /* 0x000000ff00047202 */ /* 0x000fc40000000f00 */
[----:B------:R-:W-:Y:S02]  /*01f0*/  CS2R R6, SRZ ;  /* 0x0000000000067805 */ /* 0x000fe4000001ff00 */
[----:B------:R-:W-:Y:S01]  /*0200*/  SHF.L.U64.HI R3, R2, 0x2, R3 ;  /* 0x0000000202037819 */ /* 0x000fe20000010203 */
[----:B------:R-:W-:Y:S01]  /*0210*/  ULDC.64 UR8, c[0x0][0x208] ;  /* 0x0000820000087ab9 */ /* 0x000fe20000000a00 */
[----:B------:R-:W-:-:S04]  /*0220*/  IADD3 R12, P1, R8, UR6, RZ ;  /* 0x00000006080c7c10 */ /* 0x000fc8000ff3e0ff */
[----:B------:R-:W-:Y:S01]  /*0230*/  IADD3.X R13, R3, UR7, RZ, P1, !PT ;  /* 0x00000007030d7c10 */ /* 0x000fe20008ffe4ff */
[----:B------:R-:W-:-:S04]  /*0240*/  ULDC.64 UR6, c[0x0][0x218] ;  /* 0x0000860000067ab9 */ /* 0x000fc80000000a00 */
[----:B------:R-:W2:Y:S01]  /*0250*/  @P0 LDG.E.128 R4, desc[UR8][R12.64] ;  /* 0x000000080c040981 */ /* 0x000ea2000c1e1d00 */
[----:B------:R-:W-:-:S04]  /*0260*/  ULEA UR6, UP0, UR5, UR6, 0x2 ;  /* 0x0000000605067291 */ /* 0x000fc8000f80103f */
[----:B------:R-:W-:Y:S02]  /*0270*/  ULEA.HI.X UR5, UR5, UR7, URZ, 0x2, UP0 ;  /* 0x0000000705057291 */ /* 0x000fe400080f143f */
[----:B------:R-:W-:Y:S01]  /*0280*/  MOV R10, UR6 ;  /* 0x00000006000a7c02 */ /* 0x000fe20008000f00 */
[----:B------:R-:W-:Y:S01]  /*0290*/  HFMA2.MMA R21, -RZ, RZ, 1.5048828125, 33.21875 ;  /* 0x3e055027ff157435 */ /* 0x000fe200000001ff */
[----:B------:R-:W-:Y:S02]  /*02a0*/  ULDC.64 UR6, c[0x0][0x220] ;  /* 0x0000880000067ab9 */ /* 0x000fe40000000a00 */
[----:B------:R-:W-:-:S05]  /*02b0*/  MOV R11, UR5 ;  /* 0x00000005000b7c02 */ /* 0x000fca0008000f00 */
[----:B------:R1:W3:Y:S01]  /*02c0*/  LDG.E R14, desc[UR8][R10.64] ;  /* 0x000000080a0e7981 */ /* 0x0002e2000c1e1900 */
[----:B------:R-:W-:-:S04]  /*02d0*/  ULEA UR5, UP0, UR4, UR6, 0x2 ;  /* 0x0000000604057291 */ /* 0x000fc8000f80103f */
[----:B------:R-:W-:Y:S01]  /*02e0*/  ULEA.HI.X UR4, UR4, UR7, URZ, 0x2, UP0 ;  /* 0x0000000704047291 */ /* 0x000fe200080f143f */
[----:B--2---:R-:W-:Y:S01]  /*02f0*/  FMUL R0, R6, 1.4426950216293334961 ;  /* 0x3fb8aa3b06007820 */ /* 0x004fe20000400000 */
[----:B------:R-:W-:Y:S01]  /*0300*/  FMUL R15, R7, 1.4426950216293334961 ;  /* 0x3fb8aa3b070f7820 */ /* 0x000fe20000400000 */
[----:B------:R-:W-:Y:S01]  /*0310*/  FMUL R2, R4, 1.4426950216293334961 ;  /* 0x3fb8aa3b04027820 */ /* 0x000fe20000400000 */
[----:B------:R-:W-:Y:S01]  /*0320*/  FMUL R12, R5, 1.4426950216293334961 ;  /* 0x3fb8aa3b050c7820 */ /* 0x000fe20000400000 */
[----:B------:R-:W-:Y:S02]  /*0330*/  FSETP.GT.AND P5, PT, R7, 20, PT ;  /* 0x41a000000700780b */ /* 0x000fe40003fa4000 */
[----:B------:R-:W-:Y:S02]  /*0340*/  FSETP.GEU.AND P3, PT, R0, -126, PT ;  /* 0xc2fc00000000780b */ /* 0x000fe40003f6e000 */
[----:B------:R-:W-:Y:S02]  /*0350*/  FSETP.GEU.AND P4, PT, R15, -126, PT ;  /* 0xc2fc00000f00780b */ /* 0x000fe40003f8e000 */
[----:B------:R-:W-:-:S02]  /*0360*/  FSETP.GEU.AND P1, PT, R2, -126, PT ;  /* 0xc2fc00000200780b */ /* 0x000fc40003f2e000 */
[----:B------:R-:W-:-:S07]  /*0370*/  FSETP.GEU.AND P2, PT, R12, -126, PT ;  /* 0xc2fc00000c00780b */ /* 0x000fce0003f4e000 */
[----:B------:R-:W-:Y:S02]  /*0380*/  @!P3 FMUL R0, R0, 0.5 ;  /* 0x3f0000000000b820 */ /* 0x000fe40000400000 */
[----:B------:R-:W-:Y:S02]  /*0390*/  @!P4 FMUL R15, R15, 0.5 ;  /* 0x3f0000000f0fc820 */ /* 0x000fe40000400000 */
[----:B------:R-:W2:Y:S01]  /*03a0*/  MUFU.EX2 R9, R0 ;  /* 0x0000000000097308 */ /* 0x000ea20000000800 */
[----:B------:R-:W-:Y:S01]  /*03b0*/  @!P1 FMUL R2, R2, 0.5 ;  /* 0x3f00000002029820 */ /* 0x000fe20000400000 */
[----:B------:R-:W-:-:S06]  /*03c0*/  @!P2 FMUL R12, R12, 0.5 ;  /* 0x3f0000000c0ca820 */ /* 0x000fcc0000400000 */
[----:B-1----:R-:W1:Y:S08]  /*03d0*/  MUFU.EX2 R10, R15 ;  /* 0x0000000f000a7308 */ /* 0x002e700000000800 */
[----:B------:R-:W4:Y:S01]  /*03e0*/  MUFU.EX2 R2, R2 ;  /* 0x0000000200027308 */ /* 0x000f220000000800 */
[----:B--2---:R-:W-:Y:S01]  /*03f0*/  @!P3 FMUL R9, R9, R9 ;  /* 0x000000090909b220 */ /* 0x004fe20000400000 */
[----:B------:R-:W-:-:S03]  /*0400*/  FSETP.GT.AND P3, PT, R6, 20, PT ;  /* 0x41a000000600780b */ /* 0x000fc60003f64000 */
[----:B------:R-:W-:-:S03]  /*0410*/  FADD R9, R9, 1 ;  /* 0x3f80000009097421 */ /* 0x000fc60000000000 */
[----:B------:R-:W2:Y:S01]  /*0420*/  MUFU.EX2 R13, R12 ;  /* 0x0000000c000d7308 */ /* 0x000ea20000000800 */
[----:B-1----:R-:W-:Y:S01]  /*0430*/  @!P4 FMUL R10, R10, R10 ;  /* 0x0000000a0a0ac220 */ /* 0x002fe20000400000 */
[C---:B------:R-:W-:Y:S02]  /*0440*/  IADD3 R0, R9.reuse, -0x3f2aaaab, RZ ;  /* 0xc0d5555509007810 */ /* 0x040fe40007ffe0ff */
[----:B------:R-:W-:Y:S01]  /*0450*/  ISETP.GE.U32.AND P4, PT, R9, 0x7f800000, PT ;  /* 0x7f8000000900780c */ /* 0x000fe20003f86070 */
[----:B------:R-:W-:Y:S01]  /*0460*/  FADD R10, R10, 1 ;  /* 0x3f8000000a0a7421 */ /* 0x000fe20000000000 */
[----:B------:R-:W-:Y:S01]  /*0470*/  LOP3.LUT R0, R0, 0xff800000, RZ, 0xc0, !PT ;  /* 0xff80000000007812 */ /* 0x000fe200078ec0ff */
[----:B----4-:R-:W-:-:S03]  /*0480*/  @!P1 FMUL R2, R2, R2 ;  /* 0x0000000202029220 */ /* 0x010fc60000400000 */
[----:B------:R-:W-:Y:S02]  /*0490*/  IADD3 R17, R10, -0x3f2aaaab, RZ ;  /* 0xc0d555550a117810 */ /* 0x000fe40007ffe0ff */
[-C--:B------:R-:W-:Y:S01]  /*04a0*/  IADD3 R19, R9, -R0.reuse, RZ ;  /* 0x8000000009137210 */ /* 0x080fe20007ffe0ff */
[----:B------:R-:W-:Y:S01]  /*04b0*/  FADD R11, R2, 1 ;  /* 0x3f800000020b7421 */ /* 0x000fe20000000000 */
[----:B------:R-:W-:Y:S02]  /*04c0*/  LOP3.LUT R17, R17, 0xff800000, RZ, 0xc0, !PT ;  /* 0xff80000011117812 */ /* 0x000fe400078ec0ff */
[----:B------:R-:W-:Y:S01]  /*04d0*/  I2FP.F32.S32 R0, R0 ;  /* 0x0000000000007245 */ /* 0x000fe20000201400 */
[----:B--2---:R-:W-:Y:S01]  /*04e0*/  @!P2 FMUL R13, R13, R13 ;  /* 0x0000000d0d0da220 */ /* 0x004fe20000400000 */
[C---:B------:R-:W-:Y:S01]  /*04f0*/  IADD3 R15, R10.reuse, -R17, RZ ;  /* 0x800000110a0f7210 */ /* 0x040fe20007ffe0ff */
[----:B------:R-:W-:Y:S01]  /*0500*/  FADD R19, R19, -1 ;  /* 0xbf80000013137421 */ /* 0x000fe20000000000 */
[----:B------:R-:W-:Y:S01]  /*0510*/  ISETP.GE.U32.AND P2, PT, R10, 0x7f800000, PT ;  /* 0x7f8000000a00780c */ /* 0x000fe20003f46070 */
[----:B------:R-:W-:Y:S01]  /*0520*/  FADD R12, R13, 1 ;  /* 0x3f8000000d0c7421 */ /* 0x000fe20000000000 */
[----:B---3--:R-:W-:Y:S01]  /*0530*/  FMUL R13, R14, 1.4426950216293334961 ;  /* 0x3fb8aa3b0e0d7820 */ /* 0x008fe20000400000 */
[----:B------:R-:W-:Y:S01]  /*0540*/  FADD R2, R15, -1 ;  /* 0xbf8000000f027421 */ /* 0x000fe20000000000 */
[----:B------:R-:W-:Y:S01]  /*0550*/  IADD3 R14, R11, -0x3f2aaaab, RZ ;  /* 0xc0d555550b0e7810 */ /* 0x000fe20007ffe0ff */
[CC--:B------:R-:W-:Y:S01]  /*0560*/  FFMA.FTZ R16, R19.reuse, -R21.reuse, 0.14084610342979431152 ;  /* 0x3e1039f613107423 */ /* 0x0c0fe20000010815 */
[----:B------:R-:W-:Y:S01]  /*0570*/  IADD3 R15, R12, -0x3f2aaaab, RZ ;  /* 0xc0d555550c0f7810 */ /* 0x000fe20007ffe0ff */
[----:B------:R-:W-:Y:S01]  /*0580*/  FFMA.FTZ R23, R2, -R21, 0.14084610342979431152 ;  /* 0x3e1039f602177423 */ /* 0x000fe20000010815 */
[----:B------:R-:W-:Y:S01]  /*0590*/  LOP3.LUT R14, R14, 0xff800000, RZ, 0xc0, !PT ;  /* 0xff8000000e0e7812 */ /* 0x000fe200078ec0ff */
[----:B------:R-:W-:Y:S01]  /*05a0*/  FFMA.FTZ R16, R19, R16, -0.12148627638816833496 ;  /* 0xbdf8cdcc13107423 */ /* 0x000fe20000010010 */
[----:B------:R-:W-:Y:S01]  /*05b0*/  LOP3.LUT R15, R15, 0xff800000, RZ, 0xc0, !PT ;  /* 0xff8000000f0f7812 */ /* 0x000fe200078ec0ff */
[----:B------:R-:W-:Y:S01]  /*05c0*/  FFMA.FTZ R23, R2, R23, -0.12148627638816833496 ;  /* 0xbdf8cdcc02177423 */ /* 0x000fe20000010017 */
[----:B------:R-:W-:Y:S01]  /*05d0*/  IADD3 R18, R11, -R14, RZ ;  /* 0x8000000e0b127210 */ /* 0x000fe20007ffe0ff */
[----:B------:R-:W-:Y:S01]  /*05e0*/  FFMA.FTZ R20, R19, R16, 0.13980610668659210205 ;  /* 0x3e0f295513147423 */ /* 0x000fe20000010010 */
[----:B------:R-:W-:Y:S01]  /*05f0*/  IADD3 R16, R12, -R15, RZ ;  /* 0x8000000f0c107210 */ /* 0x000fe20007ffe0ff */
[----:B------:R-:W-:Y:S01]  /*0600*/  FFMA.FTZ R23, R2, R23, 0.13980610668659210205 ;  /* 0x3e0f295502177423 */ /* 0x000fe20000010017 */
[----:B------:R-:W-:Y:S01]  /*0610*/  FSETP.GEU.AND P1, PT, R13, -126, PT ;  /* 0xc2fc00000d00780b */ /* 0x000fe20003f2e000 */
[----:B------:R-:W-:Y:S01]  /*0620*/  FADD R18, R18, -1 ;  /* 0xbf80000012127421 */ /* 0x000fe20000000000 */
[C---:B------:R-:W-:Y:S01]  /*0630*/  FFMA.FTZ R20, R19.reuse, R20, -0.16684235632419586182 ;  /* 0xbe2ad8b913147423 */ /* 0x040fe20000010014 */
[----:B------:R-:W-:Y:S01]  /*0640*/  FFMA.FTZ R23, R2, R23, -0.16684235632419586182 ;  /* 0xbe2ad8b902177423 */ /* 0x000fe20000010017 */
[----:B------:R-:W-:Y:S01]  /*0650*/  FADD R16, R16, -1 ;  /* 0xbf80000010107421 */ /* 0x000fe20000000000 */
[----:B------:R-:W-:Y:S01]  /*0660*/  FFMA.FTZ R0, R0, 1.1920928955078125e-07, RZ ;  /* 0x3400000000007823 */ /* 0x000fe200000100ff */
[C---:B------:R-:W-:Y:S01]  /*0670*/  FFMA.FTZ R20, R19.reuse, R20, 0.20012299716472625732 ;  /* 0x3e4ced0b13147423 */ /* 0x040fe20000010014 */
[----:B------:R-:W-:Y:S01]  /*0680*/  FFMA.FTZ R25, R2, R23, 0.20012299716472625732 ;  /* 0x3e4ced0b02197423 */ /* 0x000fe20000010017 */
[-C--:B------:R-:W-:Y:S01]  /*0690*/  FFMA.FTZ R23, R18, -R21.reuse, 0.14084610342979431152 ;  /* 0x3e1039f612177423 */ /* 0x080fe20000010815 */
[----:B------:R-:W-:Y:S01]  /*06a0*/  FFMA.FTZ R21, R16, -R21, 0.14084610342979431152 ;  /* 0x3e1039f610157423 */ /* 0x000fe20000010815 */
[C---:B------:R-:W-:Y:S01]  /*06b0*/  FFMA.FTZ R20, R19.reuse, R20, -0.24999669194221496582 ;  /* 0xbe7fff2213147423 */ /* 0x040fe20000010014 */
[----:B------:R-:W-:Y:S01]  /*06c0*/  FFMA.FTZ R25, R2, R25, -0.24999669194221496582 ;  /* 0xbe7fff2202197423 */ /* 0x000fe20000010019 */
[----:B------:R-:W-:Y:S01]  /*06d0*/  FFMA.FTZ R23, R18, R23, -0.12148627638816833496 ;  /* 0xbdf8cdcc12177423 */ /* 0x000fe20000010017 */
[----:B------:R-:W-:Y:S01]  /*06e0*/  FFMA.FTZ R21, R16, R21, -0.12148627638816833496 ;  /* 0xbdf8cdcc10157423 */ /* 0x000fe20000010015 */
[C---:B------:R-:W-:Y:S01]  /*06f0*/  FFMA.FTZ R20, R19.reuse, R20, 0.33333182334899902344 ;  /* 0x3eaaaa7813147423 */ /* 0x040fe20000010014 */
[----:B------:R-:W-:Y:S01]  /*0700*/  FFMA.FTZ R25, R2, R25, 0.33333182334899902344 ;  /* 0x3eaaaa7802197423 */ /* 0x000fe20000010019 */
[----:B------:R-:W-:Y:S01]  /*0710*/  FFMA.FTZ R23, R18, R23, 0.13980610668659210205 ;  /* 0x3e0f295512177423 */ /* 0x000fe20000010017 */
[----:B------:R-:W-:Y:S01]  /*0720*/  FFMA.FTZ R21, R16, R21, 0.13980610668659210205 ;  /* 0x3e0f295510157423 */ /* 0x000fe20000010015 */
[C---:B------:R-:W-:Y:S01]  /*0730*/  FFMA.FTZ R20, R19.reuse, R20, -0.5 ;  /* 0xbf00000013147423 */ /* 0x040fe20000010014 */
[----:B------:R-:W-:Y:S01]  /*0740*/  FFMA.FTZ R25, R2, R25, -0.5 ;  /* 0xbf00000002197423 */ /* 0x000fe20000010019 */
[----:B------:R-:W-:Y:S01]  /*0750*/  FFMA.FTZ R23, R18, R23, -0.16684235632419586182 ;  /* 0xbe2ad8b912177423 */ /* 0x000fe20000010017 */
[----:B------:R-:W-:Y:S01]  /*0760*/  FFMA.FTZ R21, R16, R21, -0.16684235632419586182 ;  /* 0xbe2ad8b910157423 */ /* 0x000fe20000010015 */
[C---:B------:R-:W-:Y:S01]  /*0770*/  FMUL R20, R19.reuse, R20 ;  /* 0x0000001413147220 */ /* 0x040fe20000400000 */
[----:B------:R-:W-:Y:S01]  /*0780*/  FMUL R25, R2, R25 ;  /* 0x0000001902197220 */ /* 0x000fe20000400000 */
[----:B------:R-:W-:Y:S01]  /*0790*/  FFMA.FTZ R23, R18, R23, 0.20012299716472625732 ;  /* 0x3e4ced0b12177423 */ /* 0x000fe20000010017 */
[----:B------:R-:W-:Y:S01]  /*07a0*/  FFMA.FTZ R21, R16, R21, 0.20012299716472625732 ;  /* 0x3e4ced0b10157423 */ /* 0x000fe20000010015 */
[----:B------:R-:W-:Y:S01]  /*07b0*/  FFMA.FTZ R19, R19, R20, R19 ;  /* 0x0000001413137223 */ /* 0x000fe20000010013 */
[----:B------:R-:W-:Y:S01]  /*07c0*/  FFMA.FTZ R20, R2, R25, R2 ;  /* 0x0000001902147223 */ /* 0x000fe20000010002 */
[----:B------:R-:W-:Y:S01]  /*07d0*/  I2FP.F32.S32 R2, R17 ;  /* 0x0000001100027245 */ /* 0x000fe20000201400 */
[----:B------:R-:W-:Y:S01]  /*07e0*/  FFMA.FTZ R21, R16, R21, -0.24999669194221496582 ;  /* 0xbe7fff2210157423 */ /* 0x000fe20000010015 */
[----:B------:R-:W-:Y:S01]  /*07f0*/  @P2 MOV R17, 0x7f800000 ;  /* 0x7f80000000112802 */ /* 0x000fe20000000f00 */
[----:B------:R-:W-:Y:S01]  /*0800*/  @!P1 FMUL R13, R13, 0.5 ;  /* 0x3f0000000d0d9820 */ /* 0x000fe20000400000 */
[----:B------:R-:W-:Y:S01]  /*0810*/  FFMA.FTZ R23, R18, R23, -0.24999669194221496582 ;  /* 0xbe7fff2212177423 */ /* 0x000fe20000010017 */
[----:B------:R-:W-:Y:S01]  /*0820*/  FFMA.FTZ R21, R16, R21, 0.33333182334899902344 ;  /* 0x3eaaaa7810157423 */ /* 0x000fe20000010015 */
[----:B------:R-:W-:Y:S01]  /*0830*/  FFMA.FTZ R25, R2, 1.1920928955078125e-07, RZ ;  /* 0x3400000002197823 */ /* 0x000fe200000100ff */
[----:B------:R-:W-:Y:S01]  /*0840*/  FFMA.FTZ R19, R0, 0.69314718246459960938, R19 ;  /* 0x3f31721800137823 */ /* 0x000fe20000010013 */
[----:B------:R-:W-:Y:S01]  /*0850*/  FFMA.FTZ R23, R18, R23, 0.33333182334899902344 ;  /* 0x3eaaaa7812177423 */ /* 0x000fe20000010017 */
[----:B------:R-:W-:Y:S01]  /*0860*/  FFMA.FTZ R21, R16, R21, -0.5 ;  /* 0xbf00000010157423 */ /* 0x000fe20000010015 */
[----:B------:R-:W-:Y:S01]  /*0870*/  FFMA.FTZ R20, R25, 0.69314718246459960938, R20 ;  /* 0x3f31721819147823 */ /* 0x000fe20000010014 */
[----:B------:R-:W-:Y:S01]  /*0880*/  @P2 FFMA.FTZ R20, R10, R17, +INF ;  /* 0x7f8000000a142423 */ /* 0x000fe20000010011 */
[----:B------:R-:W-:Y:S01]  /*0890*/  ISETP.GE.U32.AND P2, PT, R11, 0x7f800000, PT ;  /* 0x7f8000000b00780c */ /* 0x000fe20003f46070 */
[----:B------:R-:W-:Y:S01]  /*08a0*/  FMUL R21, R16, R21 ;  /* 0x0000001510157220 */ /* 0x000fe20000400000 */
[----:B------:R-:W1:Y:S01]  /*08b0*/  MUFU.EX2 R13, R13 ;  /* 0x0000000d000d7308 */ /* 0x000e620000000800 */
[----:B------:R-:W-:Y:S01]  /*08c0*/  ISETP.GE.U32.AND P6, PT, R12, 0x7f800000, PT ;  /* 0x7f8000000c00780c */ /* 0x000fe20003fc6070 */
[----:B------:R-:W-:Y:S01]  /*08d0*/  FFMA.FTZ R23, R18, R23, -0.5 ;  /* 0xbf00000012177423 */ /* 0x000fe20000010017 */
[----:B------:R-:W-:Y:S01]  /*08e0*/  FFMA.FTZ R21, R16, R21, R16 ;  /* 0x0000001510157223 */ /* 0x000fe20000010010 */
[----:B------:R-:W-:-:S02]  /*08f0*/  @P4 MOV R16, 0x7f800000 ;  /* 0x7f80000000104802 */ /* 0x000fc40000000f00 */
[----:B------:R-:W-:Y:S01]  /*0900*/  I2FP.F32.S32 R0, R14 ;  /* 0x0000000e00007245 */ /* 0x000fe20000201400 */
[C---:B------:R-:W-:Y:S01]  /*0910*/  FMUL R23, R18.reuse, R23 ;  /* 0x0000001712177220 */ /* 0x040fe20000400000 */
[----:B------:R-:W-:Y:S01]  /*0920*/  I2FP.F32.S32 R2, R15 ;  /* 0x0000000f00027245 */ /* 0x000fe20000201400 */
[C---:B------:R-:W-:Y:S01]  /*0930*/  @P4 FFMA.FTZ R19, R9.reuse, R16, +INF ;  /* 0x7f80000009134423 */ /* 0x040fe20000010010 */
[----:B------:R-:W-:Y:S01]  /*0940*/  FSETP.NEU.AND P4, PT, R9, RZ, PT ;  /* 0x000000ff0900720b */ /* 0x000fe20003f8d000 */
[----:B------:R-:W-:Y:S01]  /*0950*/  FFMA.FTZ R23, R18, R23, R18 ;  /* 0x0000001712177223 */ /* 0x000fe20000010012 */
[----:B------:R-:W-:Y:S01]  /*0960*/  FFMA.FTZ R0, R0, 1.1920928955078125e-07, RZ ;  /* 0x3400000000007823 */ /* 0x000fe200000100ff */
[----:B------:R-:W-:Y:S01]  /*0970*/  @P2 MOV R14, 0x7f800000 ;  /* 0x7f800000000e2802 */ /* 0x000fe20000000f00 */
[----:B------:R-:W-:Y:S01]  /*0980*/  FFMA.FTZ R2, R2, 1.1920928955078125e-07, RZ ;  /* 0x3400000002027823 */ /* 0x000fe200000100ff */
[----:B------:R-:W-:Y:S01]  /*0990*/  @!P3 FSEL R6, R19, -INF , P4 ;  /* 0xff8000001306b808 */ /* 0x000fe20002000000 */
[----:B------:R-:W-:Y:S01]  /*09a0*/  FFMA.FTZ R0, R0, 0.69314718246459960938, R23 ;  /* 0x3f31721800007823 */ /* 0x000fe20000010017 */
[----:B------:R-:W-:Y:S01]  /*09b0*/  FSETP.GT.AND P4, PT, R4, 20, PT ;  /* 0x41a000000400780b */ /* 0x000fe20003f84000 */
[----:B------:R-:W-:Y:S01]  /*09c0*/  @P2 FFMA.FTZ R0, R11, R14, +INF ;  /* 0x7f8000000b002423 */ /* 0x000fe2000001000e */
[----:B------:R-:W-:Y:S01]  /*09d0*/  FSETP.GT.AND P3, PT, R5, 20, PT ;  /* 0x41a000000500780b */ /* 0x000fe20003f64000 */
[----:B-1----:R-:W-:Y:S01]  /*09e0*/  @!P1 FMUL R13, R13, R13 ;  /* 0x0000000d0d0d9220 */ /* 0x002fe20000400000 */
[----:B------:R-:W-:Y:S01]  /*09f0*/  @P6 MOV R9, 0x7f800000 ;  /* 0x7f80000000096802 */ /* 0x000fe20000000f00 */
[----:B------:R-:W-:Y:S01]  /*0a00*/  FFMA.FTZ R2, R2, 0.69314718246459960938, R21 ;  /* 0x3f31721802027823 */ /* 0x000fe20000010015 */
[----:B------:R-:W-:Y:S01]  /*0a10*/  FSETP.NEU.AND P1, PT, R11, RZ, PT ;  /* 0x000000ff0b00720b */ /* 0x000fe20003f2d000 */
[----:B------:R-:W-:Y:S01]  /*0a20*/  FADD R13, RZ, -R13 ;  /* 0x8000000dff0d7221 */ /* 0x000fe20000000000 */
[C---:B------:R-:W-:Y:S01]  /*0a30*/  FSETP.NEU.AND P2, PT, R12.reuse, RZ, PT ;  /* 0x000000ff0c00720b */ /* 0x040fe20003f4d000 */
[----:B------:R-:W-:Y:S01]  /*0a40*/  @P6 FFMA.FTZ R2, R12, R9, +INF ;  /* 0x7f8000000c026423 */ /* 0x000fe20000010009 */
[----:B------:R-:W-:Y:S01]  /*0a50*/  FSETP.NEU.AND P6, PT, R10, RZ, PT ;  /* 0x000000ff0a00720b */ /* 0x000fe20003fcd000 */
[----:B------:R-:W-:-:S02]  /*0a60*/  FMUL R6, R13, R6 ;  /* 0x000000060d067220 */ /* 0x000fc40000400000 */
[----:B------:R-:W-:Y:S02]  /*0a70*/  @!P4 FSEL R4, R0, -INF , P1 ;  /* 0xff8000000004c808 */ /* 0x000fe40000800000 */
[----:B------:R-:W-:Y:S02]  /*0a80*/  IADD3 R8, P1, R8, UR5, RZ ;  /* 0x0000000508087c10 */ /* 0x000fe4000ff3e0ff */
[----:B------:R-:W-:Y:S01]  /*0a90*/  @!P3 FSEL R5, R2, -INF , P2 ;  /* 0xff8000000205b808 */ /* 0x000fe20001000000 */
[----:B------:R-:W-:Y:S01]  /*0aa0*/  FMUL R4, R13, R4 ;  /* 0x000000040d047220 */ /* 0x000fe20000400000 */
[----:B------:R-:W-:Y:S02]  /*0ab0*/  @!P5 FSEL R7, R20, -INF , P6 ;  /* 0xff8000001407d808 */ /* 0x000fe40003000000 */
[----:B------:R-:W-:Y:S01]  /*0ac0*/  IADD3.X R9, R3, UR4, RZ, P1, !PT ;  /* 0x0000000403097c10 */ /* 0x000fe20008ffe4ff */
[C---:B------:R-:W-:Y:S02]  /*0ad0*/  FMUL R5, R13.reuse, R5 ;  /* 0x000000050d057220 */ /* 0x040fe40000400000 */
[----:B------:R-:W-:Y:S01]  /*0ae0*/  FMUL R7, R13, R7 ;  /* 0x000000070d077220 */ /* 0x000fe20000400000 */
[----:B0-----:R-:W-:Y:S06]  /*0af0*/  @!P0 EXIT ;  /* 0x000000000000894d */ /* 0x001fec0003800000 */
[----:B------:R-:W-:Y:S01]  /*0b00*/  STG.E.128 desc[UR8][R8.64], R4 ;  /* 0x0000000408007986 */ /* 0x000fe2000c101d08 */
[----:B------:R-:W-:Y:S05]  /*0b10*/  EXIT ;  /* 0x000000000000794d */ /* 0x000fea0003800000 */
.L_x_0:
[----:B------:R-:W-:-:S00]  /*0b20*/  BRA `(.L_x_0) ;  /* 0xfffffffc00fc7947 */ /* 0x000fc0000383ffff */
[----:B------:R-:W-:-:S00]  /*0b30*/  NOP ;  /* 0x0000000000007918 */ /* 0x000fc00000000000 */
        /* <DEDUP_REMOVED lines=12> */
.L_x_1:


//--------------------- .nv.global.init           --------------------------
	.section	.nv.global.init,"aw",@progbits
.nv.global.init:
	.type		_$_str,@object
	.size		_$_str,(.L_0 - _$_str)
_$_str:
        /*0000*/ 	.byte	0x5f, 0x5f, 0x43, 0x55, 0x44, 0x41, 0x5f, 0x46, 0x54, 0x5a, 0x00
.L_0:


//--------------------- .nv.shared.reserved.0     --------------------------
	.section	.nv.shared.reserved.0,"aw",@nobits
	.weak		__nv_reservedSMEM_offset_0_alias
	.size		__nv_reservedSMEM_offset_0_alias, 0, 0
	.other		__nv_reservedSMEM_offset_0_alias,@"STO_CUDA_RESERVED_SHARED STV_DEFAULT"
__nv_reservedSMEM_offset_0_alias:
	.zero		0


//--------------------- .nv.constant0.kda_gate_fwd_kernel --------------------------
	.section	.nv.constant0.kda_gate_fwd_kernel,"a",@progbits
	.sectionflags	@""
	.align	4
.nv.constant0.kda_gate_fwd_kernel:
	.zero		576


//--------------------- SYMBOLS --------------------------

	.type		.nv.reservedSmem.offset0,@object
	.size		.nv.reservedSmem.offset0,0x4
